//
// Generated by NVIDIA NVVM Compiler
//
// Compiler Build ID: CL-36424714
// Cuda compilation tools, release 13.0, V13.0.88
// Based on NVVM 20.0.0
//

.version 9.0
.target sm_100
.address_size 64

	// .globl	_Z6kernelPiS_S_
// _ZZ6kernelPiS_S_E2sh has been demoted
// _ZZ6kernelPiS_S_E3ksh has been demoted
// _ZZ6kernelPiS_S_E4ksum has been demoted

.visible .entry _Z6kernelPiS_S_(
	.param .u64 .ptr .align 1 _Z6kernelPiS_S__param_0,
	.param .u64 .ptr .align 1 _Z6kernelPiS_S__param_1,
	.param .u64 .ptr .align 1 _Z6kernelPiS_S__param_2
)
{
	.reg .pred 	%p<55>;
	.reg .b32 	%r<90>;
	.reg .b32 	%f<4>;
	.reg .b64 	%rd<13>;
	// demoted variable
	.shared .align 4 .b8 _ZZ6kernelPiS_S_E2sh[4356];
	// demoted variable
	.shared .align 4 .b8 _ZZ6kernelPiS_S_E3ksh[36];
	// demoted variable
	.shared .align 4 .u32 _ZZ6kernelPiS_S_E4ksum;
	ld.param.u64 	%rd2, [_Z6kernelPiS_S__param_0];
	ld.param.u64 	%rd3, [_Z6kernelPiS_S__param_1];
	ld.param.u64 	%rd4, [_Z6kernelPiS_S__param_2];
	mov.b32 	%r20, 0;
	st.shared.u32 	[_ZZ6kernelPiS_S_E4ksum], %r20;
	mov.u32 	%r1, %tid.x;
	mov.u32 	%r2, %ctaid.x;
	mov.u32 	%r3, %ntid.x;
	mad.lo.s32 	%r4, %r2, %r3, %r1;
	mov.u32 	%r21, %tid.y;
	mov.u32 	%r6, %ctaid.y;
	mov.u32 	%r7, %ntid.y;
	mad.lo.s32 	%r8, %r6, %r7, %r21;
	mad.lo.s32 	%r9, %r8, 50, %r4;
	max.u32 	%r22, %r1, %r21;
	setp.gt.u32 	%p6, %r22, 2;
	@%p6 bra 	$L__BB0_2;
	cvta.to.global.u64 	%rd5, %rd3;
	mad.lo.s32 	%r23, %r21, 3, %r1;
	mul.wide.u32 	%rd6, %r23, 4;
	add.s64 	%rd7, %rd5, %rd6;
	ld.global.u32 	%r24, [%rd7];
	shl.b32 	%r25, %r23, 2;
	mov.u32 	%r26, _ZZ6kernelPiS_S_E3ksh;
	add.s32 	%r27, %r26, %r25;
	st.shared.u32 	[%r27], %r24;
	atom.shared.add.u32 	%r28, [_ZZ6kernelPiS_S_E4ksum], %r24;
$L__BB0_2:
	setp.gt.u32 	%p7, %r8, 49;
	setp.gt.s32 	%p8, %r4, 49;
	or.pred  	%p9, %p7, %p8;
	@%p9 bra 	$L__BB0_25;
	add.s32 	%r29, %r3, 1;
	cvta.to.global.u64 	%rd8, %rd2;
	mul.wide.s32 	%rd9, %r9, 4;
	add.s64 	%rd1, %rd8, %rd9;
	ld.global.u32 	%r30, [%rd1];
	setp.eq.s32 	%p10, %r6, 0;
	selp.b32 	%r31, 0, %r29, %p10;
	setp.ne.s32 	%p11, %r2, 0;
	selp.u32 	%r33, 1, 0, %p11;
	mad.lo.s32 	%r34, %r21, %r3, %r21;
	add.s32 	%r35, %r34, %r1;
	add.s32 	%r36, %r35, %r33;
	add.s32 	%r37, %r36, %r31;
	shl.b32 	%r38, %r37, 2;
	mov.u32 	%r39, _ZZ6kernelPiS_S_E2sh;
	add.s32 	%r10, %r39, %r38;
	st.shared.u32 	[%r10], %r30;
	add.s32 	%r11, %r3, -1;
	setp.eq.s32 	%p12, %r1, %r11;
	mov.u32 	%r40, %nctaid.x;
	add.s32 	%r12, %r40, -1;
	setp.ne.s32 	%p13, %r2, %r12;
	and.pred  	%p1, %p12, %p13;
	not.pred 	%p14, %p1;
	@%p14 bra 	$L__BB0_5;
	ld.global.u32 	%r42, [%rd1+4];
	st.shared.u32 	[%r10+4], %r42;
$L__BB0_5:
	add.s32 	%r13, %r7, -1;
	setp.eq.s32 	%p15, %r21, %r13;
	mov.u32 	%r43, %nctaid.y;
	add.s32 	%r14, %r43, -1;
	setp.ne.s32 	%p16, %r6, %r14;
	and.pred  	%p2, %p15, %p16;
	shl.b32 	%r46, %r3, 2;
	add.s32 	%r15, %r10, %r46;
	not.pred 	%p17, %p2;
	@%p17 bra 	$L__BB0_7;
	ld.global.u32 	%r47, [%rd1+200];
	st.shared.u32 	[%r15+4], %r47;
$L__BB0_7:
	setp.ne.s32 	%p18, %r6, 0;
	setp.eq.s32 	%p19, %r21, 0;
	and.pred  	%p3, %p18, %p19;
	xor.b32  	%r49, %r46, -4;
	add.s32 	%r16, %r10, %r49;
	not.pred 	%p20, %p3;
	@%p20 bra 	$L__BB0_9;
	ld.global.u32 	%r50, [%rd1+-200];
	st.shared.u32 	[%r16], %r50;
$L__BB0_9:
	setp.eq.s32 	%p21, %r2, 0;
	setp.ne.s32 	%p22, %r1, 0;
	or.pred  	%p23, %p21, %p22;
	@%p23 bra 	$L__BB0_11;
	ld.global.u32 	%r51, [%rd1+-4];
	st.shared.u32 	[%r10+-4], %r51;
$L__BB0_11:
	setp.eq.s32 	%p24, %r1, 0;
	setp.ne.s32 	%p25, %r2, %r12;
	setp.ne.s32 	%p26, %r2, 0;
	and.pred  	%p27, %p26, %p25;
	and.pred  	%p28, %p24, %p27;
	and.pred  	%p30, %p3, %p28;
	not.pred 	%p31, %p30;
	@%p31 bra 	$L__BB0_13;
	ld.global.u32 	%r52, [%rd1+-204];
	st.shared.u32 	[%r16+-4], %r52;
$L__BB0_13:
	setp.eq.s32 	%p32, %r6, %r14;
	setp.ne.s32 	%p33, %r21, %r13;
	setp.ne.s32 	%p34, %r1, %r11;
	or.pred  	%p35, %p34, %p33;
	or.pred  	%p36, %p35, %p32;
	@%p36 bra 	$L__BB0_15;
	ld.global.u32 	%r54, [%rd1+204];
	st.shared.u32 	[%r15+8], %r54;
$L__BB0_15:
	setp.ne.s32 	%p37, %r21, 0;
	setp.eq.s32 	%p38, %r6, 0;
	or.pred  	%p40, %p38, %p14;
	or.pred  	%p41, %p37, %p40;
	@%p41 bra 	$L__BB0_17;
	ld.global.u32 	%r55, [%rd1+-196];
	st.shared.u32 	[%r16+4], %r55;
$L__BB0_17:
	setp.ne.s32 	%p42, %r1, 0;
	setp.eq.s32 	%p43, %r2, 0;
	or.pred  	%p45, %p43, %p17;
	or.pred  	%p46, %p42, %p45;
	@%p46 bra 	$L__BB0_19;
	ld.global.u32 	%r56, [%rd1+196];
	st.shared.u32 	[%r15], %r56;
$L__BB0_19:
	bar.sync 	0;
	mad.lo.s32 	%r57, %r9, -1030792151, 85899344;
	shf.l.wrap.b32 	%r58, %r57, %r57, 31;
	setp.lt.u32 	%p48, %r58, 85899345;
	setp.lt.s32 	%p49, %r9, 50;
	or.pred  	%p50, %p49, %p48;
	mov.pred 	%p54, -1;
	@%p50 bra 	$L__BB0_21;
	mad.lo.s32 	%r59, %r9, -1030792151, -1030792151;
	shf.l.wrap.b32 	%r60, %r59, %r59, 31;
	setp.lt.u32 	%p54, %r60, 85899346;
$L__BB0_21:
	setp.lt.s32 	%p51, %r9, 2450;
	not.pred 	%p52, %p54;
	and.pred  	%p53, %p52, %p51;
	@%p53 bra 	$L__BB0_23;
	ld.shared.u32 	%r89, [%r10];
	bra.uni 	$L__BB0_24;
$L__BB0_23:
	ld.shared.u32 	%r61, [%r16+-4];
	ld.shared.u32 	%r62, [_ZZ6kernelPiS_S_E3ksh];
	mul.lo.s32 	%r63, %r62, %r61;
	ld.shared.u32 	%r64, [%r16];
	ld.shared.u32 	%r65, [_ZZ6kernelPiS_S_E3ksh+4];
	mad.lo.s32 	%r66, %r65, %r64, %r63;
	ld.shared.u32 	%r67, [%r16+4];
	ld.shared.u32 	%r68, [_ZZ6kernelPiS_S_E3ksh+8];
	mad.lo.s32 	%r69, %r68, %r67, %r66;
	ld.shared.u32 	%r70, [%r10+-4];
	ld.shared.u32 	%r71, [_ZZ6kernelPiS_S_E3ksh+12];
	mad.lo.s32 	%r72, %r71, %r70, %r69;
	ld.shared.u32 	%r73, [%r10];
	ld.shared.u32 	%r74, [_ZZ6kernelPiS_S_E3ksh+16];
	mad.lo.s32 	%r75, %r74, %r73, %r72;
	ld.shared.u32 	%r76, [%r10+4];
	ld.shared.u32 	%r77, [_ZZ6kernelPiS_S_E3ksh+20];
	mad.lo.s32 	%r78, %r77, %r76, %r75;
	ld.shared.u32 	%r79, [%r15];
	ld.shared.u32 	%r80, [_ZZ6kernelPiS_S_E3ksh+24];
	mad.lo.s32 	%r81, %r80, %r79, %r78;
	ld.shared.u32 	%r82, [%r15+4];
	ld.shared.u32 	%r83, [_ZZ6kernelPiS_S_E3ksh+28];
	mad.lo.s32 	%r84, %r83, %r82, %r81;
	ld.shared.u32 	%r85, [%r15+8];
	ld.shared.u32 	%r86, [_ZZ6kernelPiS_S_E3ksh+32];
	mad.lo.s32 	%r87, %r86, %r85, %r84;
	cvt.rn.f32.s32 	%f1, %r87;
	ld.shared.u32 	%r88, [_ZZ6kernelPiS_S_E4ksum];
	cvt.rn.f32.s32 	%f2, %r88;
	div.rn.f32 	%f3, %f1, %f2;
	cvt.rzi.s32.f32 	%r89, %f3;
$L__BB0_24:
	cvta.to.global.u64 	%rd10, %rd4;
	add.s64 	%rd12, %rd10, %rd9;
	st.global.u32 	[%rd12], %r89;
$L__BB0_25:
	ret;

}


// ===== COMPILED SASS (sm_100) =====

	.target	sm_100

	.elftype	@"ET_EXEC"


//--------------------- .note.nv.tkinfo           --------------------------
	.section	.note.nv.tkinfo,"",@"SHT_NOTE"
	.sectionflags	@"SHF_NOTE_NV_TKINFO"
	.tkinfo
        /*0018*/ 	.word	0x00000002
        /*0030*/ 	.string	""
        /*0030*/ 	.string	"ptxas"
        /*0030*/ 	.string	"Cuda compilation tools, release 13.0, V13.0.88"
        /*0030*/ 	.string	"Build cuda_13.0.r13.0/compiler.36424714_0"
        /*0030*/ 	.string	"-arch sm_100 -m 64 "



//--------------------- .note.nv.cuinfo           --------------------------
	.section	.note.nv.cuinfo,"",@"SHT_NOTE"
	.sectionflags	@"SHF_NOTE_NV_CUINFO"
        /*0018*/ 	.short	0x0002
        /*001a*/ 	.short	0x0064
        /*001c*/ 	.short	0x0082
	.zero		2


//--------------------- .nv.info                  --------------------------
	.section	.nv.info,"",@"SHT_CUDA_INFO"
	.align	4


	//----- nvinfo : EIATTR_REGCOUNT
	.align		4
        /*0000*/ 	.byte	0x04, 0x2f
        /*0002*/ 	.short	(.L_1 - .L_0)
	.align		4
.L_0:
        /*0004*/ 	.word	index@(_Z6kernelPiS_S_)
        /*0008*/ 	.word	0x0000001a


	//----- nvinfo : EIATTR_FRAME_SIZE
	.align		4
.L_1:
        /*000c*/ 	.byte	0x04, 0x11
        /*000e*/ 	.short	(.L_3 - .L_2)
	.align		4
.L_2:
        /*0010*/ 	.word	index@($__internal_0_$__cuda_sm3x_div_rn_noftz_f32_slowpath)
        /*0014*/ 	.word	0x00000000


	//----- nvinfo : EIATTR_FRAME_SIZE
	.align		4
.L_3:
        /*0018*/ 	.byte	0x04, 0x11
        /*001a*/ 	.short	(.L_5 - .L_4)
	.align		4
.L_4:
        /*001c*/ 	.word	index@(_Z6kernelPiS_S_)
        /*0020*/ 	.word	0x00000000


	//----- nvinfo : EIATTR_MIN_STACK_SIZE
	.align		4
.L_5:
        /*0024*/ 	.byte	0x04, 0x12
        /*0026*/ 	.short	(.L_7 - .L_6)
	.align		4
.L_6:
        /*0028*/ 	.word	index@(_Z6kernelPiS_S_)
        /*002c*/ 	.word	0x00000000
.L_7:


//--------------------- .nv.compat                --------------------------
	.section	.nv.compat,"",@"SHT_CUDA_COMPAT_INFO"
	.align	4
        /*0000*/ 	.byte	0x02, 0x09, 0x00, 0x00, 0x02, 0x02, 0x01, 0x00, 0x02, 0x05, 0x05, 0x00, 0x03, 0x07, 0x01, 0x01
        /*0010*/ 	.byte	0x02, 0x03, 0x00, 0x00, 0x02, 0x06, 0x01, 0x00, 0x04, 0x0b, 0x08, 0x00, 0x01, 0x00, 0x00, 0x00
        /*0020*/ 	.byte	0x00, 0x00, 0x00, 0x00


//--------------------- .nv.info._Z6kernelPiS_S_  --------------------------
	.section	.nv.info._Z6kernelPiS_S_,"",@"SHT_CUDA_INFO"
	.sectionflags	@""
	.align	4


	//----- nvinfo : EIATTR_CUDA_API_VERSION
	.align		4
        /*0000*/ 	.byte	0x04, 0x37
        /*0002*/ 	.short	(.L_9 - .L_8)
.L_8:
        /*0004*/ 	.word	0x00000082


	//----- nvinfo : EIATTR_KPARAM_INFO
	.align		4
.L_9:
        /*0008*/ 	.byte	0x04, 0x17
        /*000a*/ 	.short	(.L_11 - .L_10)
.L_10:
        /*000c*/ 	.word	0x00000000
        /*0010*/ 	.short	0x0002
        /*0012*/ 	.short	0x0010
        /*0014*/ 	.byte	0x00, 0xf5, 0x21, 0x00


	//----- nvinfo : EIATTR_KPARAM_INFO
	.align		4
.L_11:
        /*0018*/ 	.byte	0x04, 0x17
        /*001a*/ 	.short	(.L_13 - .L_12)
.L_12:
        /*001c*/ 	.word	0x00000000
        /*0020*/ 	.short	0x0001
        /*0022*/ 	.short	0x0008
        /*0024*/ 	.byte	0x00, 0xf5, 0x21, 0x00


	//----- nvinfo : EIATTR_KPARAM_INFO
	.align		4
.L_13:
        /*0028*/ 	.byte	0x04, 0x17
        /*002a*/ 	.short	(.L_15 - .L_14)
.L_14:
        /*002c*/ 	.word	0x00000000
        /*0030*/ 	.short	0x0000
        /*0032*/ 	.short	0x0000
        /*0034*/ 	.byte	0x00, 0xf5, 0x21, 0x00


	//----- nvinfo : EIATTR_SPARSE_MMA_MASK
	.align		4
.L_15:
        /*0038*/ 	.byte	0x03, 0x50
        /*003a*/ 	.short	0x0000


	//----- nvinfo : EIATTR_MAXREG_COUNT
	.align		4
        /*003c*/ 	.byte	0x03, 0x1b
        /*003e*/ 	.short	0x00ff


	//----- nvinfo : EIATTR_NUM_BARRIERS
	.align		4
        /*0040*/ 	.byte	0x02, 0x4c
        /*0042*/ 	.byte	0x01
	.zero		1


	//----- nvinfo : EIATTR_MERCURY_ISA_VERSION
	.align		4
        /*0044*/ 	.byte	0x03, 0x5f
        /*0046*/ 	.short	0x0101


	//----- nvinfo : EIATTR_UNUSED_LOAD_BYTE_OFFSET
	.align		4
        /*0048*/ 	.byte	0x04, 0x44
        /*004a*/ 	.short	(.L_17 - .L_16)


	//   ....[0]....
.L_16:
        /*004c*/ 	.word	0x000006e0
        /*0050*/ 	.word	0x0000fff0


	//   ....[1]....
        /*0054*/ 	.word	0x00000770
        /*0058*/ 	.word	0x00000fff


	//----- nvinfo : EIATTR_INT_WARP_WIDE_INSTR_OFFSETS
	.align		4
.L_17:
        /*005c*/ 	.byte	0x04, 0x31
        /*005e*/ 	.short	(.L_19 - .L_18)


	//   ....[0]....
.L_18:
        /*0060*/ 	.word	0x00000190


	//   ....[1]....
        /*0064*/ 	.word	0x00000220


	//----- nvinfo : EIATTR_VRC_CTA_INIT_COUNT
	.align		4
.L_19:
        /*0068*/ 	.byte	0x02, 0x4a
	.zero		1
	.zero		1


	//----- nvinfo : EIATTR_EXIT_INSTR_OFFSETS
	.align		4
        /*006c*/ 	.byte	0x04, 0x1c
        /*006e*/ 	.short	(.L_21 - .L_20)


	//   ....[0]....
.L_20:
        /*0070*/ 	.word	0x00000270


	//   ....[1]....
        /*0074*/ 	.word	0x00000970


	//----- nvinfo : EIATTR_CRS_STACK_SIZE
	.align		4
.L_21:
        /*0078*/ 	.byte	0x04, 0x1e
        /*007a*/ 	.short	(.L_23 - .L_22)
.L_22:
        /*007c*/ 	.word	0x00000000


	//----- nvinfo : EIATTR_CBANK_PARAM_SIZE
	.align		4
.L_23:
        /*0080*/ 	.byte	0x03, 0x19
        /*0082*/ 	.short	0x0018


	//----- nvinfo : EIATTR_PARAM_CBANK
	.align		4
        /*0084*/ 	.byte	0x04, 0x0a
        /*0086*/ 	.short	(.L_25 - .L_24)
	.align		4
.L_24:
        /*0088*/ 	.word	index@(.nv.constant0._Z6kernelPiS_S_)
        /*008c*/ 	.short	0x0380
        /*008e*/ 	.short	0x0018


	//----- nvinfo : EIATTR_SW_WAR
	.align		4
.L_25:
        /*0090*/ 	.byte	0x04, 0x36
        /*0092*/ 	.short	(.L_27 - .L_26)
.L_26:
        /*0094*/ 	.word	0x00000008
.L_27:


//--------------------- .nv.callgraph             --------------------------
	.section	.nv.callgraph,"",@"SHT_CUDA_CALLGRAPH"
	.align	4
	.sectionentsize	8
	.align		4
        /*0000*/ 	.word	0x00000000
	.align		4
        /*0004*/ 	.word	0xffffffff
	.align		4
        /*0008*/ 	.word	0x00000000
	.align		4
        /*000c*/ 	.word	0xfffffffe
	.align		4
        /*0010*/ 	.word	0x00000000
	.align		4
        /*0014*/ 	.word	0xfffffffd
	.align		4
        /*0018*/ 	.word	0x00000000
	.align		4
        /*001c*/ 	.word	0xfffffffc


//--------------------- .text._Z6kernelPiS_S_     --------------------------
	.section	.text._Z6kernelPiS_S_,"ax",@progbits
	.align	128
        .global         _Z6kernelPiS_S_
        .type           _Z6kernelPiS_S_,@function
        .size           _Z6kernelPiS_S_,(.L_x_18 - _Z6kernelPiS_S_)
        .other          _Z6kernelPiS_S_,@"STO_CUDA_ENTRY STV_DEFAULT"
_Z6kernelPiS_S_:
.text._Z6kernelPiS_S_:
[----:B------:R-:W-:Y:S08]  /*0000*/  LDC R1, c[0x0][0x37c] ;  /* 0x0000df00ff017b82 */ /* 0x000ff00000000800 */
[----:B------:R-:W0:Y:S01]  /*0010*/  S2UR UR9, SR_CgaCtaId ;  /* 0x00000000000979c3 */ /* 0x000e220000008800 */
[----:B------:R-:W1:Y:S01]  /*0020*/  S2R R6, SR_TID.X ;  /* 0x0000000000067919 */ /* 0x000e620000002100 */
[----:B------:R-:W2:Y:S01]  /*0030*/  LDCU UR6, c[0x0][0x360] ;  /* 0x00006c00ff0677ac */ /* 0x000ea20008000800 */
[----:B------:R-:W-:Y:S01]  /*0040*/  BSSY.RECONVERGENT B0, `(.L_x_0) ;  /* 0x0000022000007945 */ /* 0x000fe20003800200 */
[----:B------:R-:W1:Y:S01]  /*0050*/  S2R R3, SR_TID.Y ;  /* 0x0000000000037919 */ /* 0x000e620000002200 */
[----:B------:R-:W-:Y:S01]  /*0060*/  UMOV UR8, 0x400 ;  /* 0x0000040000087882 */ /* 0x000fe20000000000 */
[----:B------:R-:W3:Y:S02]  /*0070*/  LDCU.64 UR10, c[0x0][0x358] ;  /* 0x00006b00ff0a77ac */ /* 0x000ee40008000a00 */
[----:B------:R-:W4:Y:S08]  /*0080*/  S2UR UR12, SR_CTAID.X ;  /* 0x00000000000c79c3 */ /* 0x000f300000002500 */
[----:B------:R-:W4:Y:S08]  /*0090*/  LDC R5, c[0x0][0x360] ;  /* 0x0000d800ff057b82 */ /* 0x000f300000000800 */
[----:B------:R-:W5:Y:S01]  /*00a0*/  S2UR UR13, SR_CTAID.Y ;  /* 0x00000000000d79c3 */ /* 0x000f620000002600 */
[----:B0-----:R-:W-:-:S07]  /*00b0*/  ULEA UR14, UR9, UR8, 0x18 ;  /* 0x00000008090e7291 */ /* 0x001fce000f8ec0ff */
[----:B------:R-:W5:Y:S02]  /*00c0*/  LDC R10, c[0x0][0x364] ;  /* 0x0000d900ff0a7b82 */ /* 0x000f640000000800 */
[----:B------:R-:W-:Y:S01]  /*00d0*/  STS [UR14+0x1128], RZ ;  /* 0x001128ffff007988 */ /* 0x000fe2000800080e */
[----:B-1----:R-:W-:Y:S01]  /*00e0*/  VIMNMX.U32 R0, PT, PT, R6, R3, !PT ;  /* 0x0000000306007248 */ /* 0x002fe20007fe0000 */
[----:B----4-:R-:W-:-:S03]  /*00f0*/  IMAD R2, R5, UR12, R6 ;  /* 0x0000000c05027c24 */ /* 0x010fc6000f8e0206 */
[----:B------:R-:W-:Y:S02]  /*0100*/  ISETP.GT.U32.AND P1, PT, R0, 0x2, PT ;  /* 0x000000020000780c */ /* 0x000fe40003f24070 */
[----:B------:R-:W-:Y:S01]  /*0110*/  ISETP.GT.AND P0, PT, R2, 0x31, PT ;  /* 0x000000310200780c */ /* 0x000fe20003f04270 */
[----:B-----5:R-:W-:-:S05]  /*0120*/  IMAD R7, R10, UR13, R3 ;  /* 0x0000000d0a077c24 */ /* 0x020fca000f8e0203 */
[----:B------:R-:W-:-:S05]  /*0130*/  ISETP.GT.U32.OR P0, PT, R7, 0x31, P0 ;  /* 0x000000310700780c */ /* 0x000fca0000704470 */
[----:B--23--:R-:W-:Y:S08]  /*0140*/  @P1 BRA `(.L_x_1) ;  /* 0x0000000000441947 */ /* 0x00cff00003800000 */
[----:B------:R-:W0:Y:S01]  /*0150*/  LDC.64 R4, c[0x0][0x388] ;  /* 0x0000e200ff047b82 */ /* 0x000e220000000a00 */
[----:B------:R-:W-:-:S04]  /*0160*/  IMAD R9, R3, 0x3, R6 ;  /* 0x0000000303097824 */ /* 0x000fc800078e0206 */
[----:B0-----:R-:W-:-:S06]  /*0170*/  IMAD.WIDE.U32 R4, R9, 0x4, R4 ;  /* 0x0000000409047825 */ /* 0x001fcc00078e0004 */
[----:B------:R-:W2:Y:S01]  /*0180*/  LDG.E R4, desc[UR10][R4.64] ;  /* 0x0000000a04047981 */ /* 0x000ea2000c1e1900 */
[----:B------:R-:W-:Y:S01]  /*0190*/  VOTEU.ANY UR4, UPT, PT ;  /* 0x0000000000047886 */ /* 0x000fe200038e0100 */
[----:B------:R-:W-:Y:S01]  /*01a0*/  UIADD3 UR5, UPT, UPT, UR8, 0x1128, URZ ;  /* 0x0000112808057890 */ /* 0x000fe2000fffe0ff */
[----:B------:R-:W0:Y:S01]  /*01b0*/  S2R R0, SR_LANEID ;  /* 0x0000000000007919 */ /* 0x000e220000000000 */
[----:B------:R-:W-:Y:S02]  /*01c0*/  UFLO.U32 UR7, UR4 ;  /* 0x00000004000772bd */ /* 0x000fe400080e0000 */
[----:B------:R-:W-:Y:S02]  /*01d0*/  UIADD3 UR4, UPT, UPT, UR8, 0x1104, URZ ;  /* 0x0000110408047890 */ /* 0x000fe4000fffe0ff */
[----:B------:R-:W-:Y:S02]  /*01e0*/  ULEA UR5, UR9, UR5, 0x18 ;  /* 0x0000000509057291 */ /* 0x000fe4000f8ec0ff */
[----:B------:R-:W-:-:S06]  /*01f0*/  ULEA UR4, UR9, UR4, 0x18 ;  /* 0x0000000409047291 */ /* 0x000fcc000f8ec0ff */
[----:B------:R-:W-:Y:S02]  /*0200*/  LEA R9, R9, UR4, 0x2 ;  /* 0x0000000409097c11 */ /* 0x000fe4000f8e10ff */
[----:B0-----:R-:W-:Y:S01]  /*0210*/  ISETP.EQ.U32.AND P1, PT, R0, UR7, PT ;  /* 0x0000000700007c0c */ /* 0x001fe2000bf22070 */
[----:B--2---:R-:W0:Y:S02]  /*0220*/  REDUX.SUM UR15, R4 ;  /* 0x00000000040f73c4 */ /* 0x004e24000000c000 */
[----:B------:R1:W-:Y:S01]  /*0230*/  STS [R9], R4 ;  /* 0x0000000409007388 */ /* 0x0003e20000000800 */
[----:B0-----:R-:W-:-:S09]  /*0240*/  IMAD.U32 R0, RZ, RZ, UR15 ;  /* 0x0000000fff007e24 */ /* 0x001fd2000f8e00ff */
[----:B------:R1:W-:Y:S02]  /*0250*/  @P1 ATOMS.ADD RZ, [UR5], R0 ;  /* 0x00000000ffff198c */ /* 0x0003e40008000005 */
.L_x_1:
[----:B------:R-:W-:Y:S05]  /*0260*/  BSYNC.RECONVERGENT B0 ;  /* 0x0000000000007941 */ /* 0x000fea0003800200 */
.L_x_0:
[----:B------:R-:W-:Y:S05]  /*0270*/  @P0 EXIT ;  /* 0x000000000000094d */ /* 0x000fea0003800000 */
[----:B-1----:R-:W0:Y:S01]  /*0280*/  LDC R0, c[0x0][0x370] ;  /* 0x0000dc00ff007b82 */ /* 0x002e220000000800 */
[----:B------:R-:W-:Y:S01]  /*0290*/  UIADD3 UR5, UPT, UPT, UR6, -0x1, URZ ;  /* 0xffffffff06057890 */ /* 0x000fe2000fffe0ff */
[----:B------:R-:W-:-:S06]  /*02a0*/  IMAD R2, R7, 0x32, R2 ;  /* 0x0000003207027824 */ /* 0x000fcc00078e0202 */
[----:B------:R-:W1:Y:S01]  /*02b0*/  LDC.64 R4, c[0x0][0x380] ;  /* 0x0000e000ff047b82 */ /* 0x000e620000000a00 */
[----:B0-----:R-:W-:-:S05]  /*02c0*/  VIADD R0, R0, 0xffffffff ;  /* 0xffffffff00007836 */ /* 0x001fca0000000000 */
[----:B------:R-:W-:Y:S01]  /*02d0*/  ISETP.NE.AND P3, PT, R0, UR12, PT ;  /* 0x0000000c00007c0c */ /* 0x000fe2000bf65270 */
[----:B-1----:R-:W-:-:S03]  /*02e0*/  IMAD.WIDE R4, R2, 0x4, R4 ;  /* 0x0000000402047825 */ /* 0x002fc600078e0204 */
[----:B------:R-:W-:-:S13]  /*02f0*/  ISETP.EQ.AND P5, PT, R6, UR5, P3 ;  /* 0x0000000506007c0c */ /* 0x000fda0009fa2270 */
[----:B------:R-:W2:Y:S01]  /*0300*/  @P5 LDG.E R9, desc[UR10][R4.64+0x4] ;  /* 0x0000040a04095981 */ /* 0x000ea2000c1e1900 */
[----:B------:R-:W0:Y:S01]  /*0310*/  LDC R11, c[0x0][0x374] ;  /* 0x0000dd00ff0b7b82 */ /* 0x000e220000000800 */
[----:B------:R-:W-:Y:S01]  /*0320*/  ISETP.NE.AND P0, PT, RZ, UR12, PT ;  /* 0x0000000cff007c0c */ /* 0x000fe2000bf05270 */
[----:B------:R-:W-:Y:S01]  /*0330*/  IMAD R7, R3, UR6, R3 ;  /* 0x0000000603077c24 */ /* 0x000fe2000f8e0203 */
[----:B------:R-:W-:Y:S01]  /*0340*/  UIADD3 UR4, UPT, UPT, UR6, 0x1, URZ ;  /* 0x0000000106047890 */ /* 0x000fe2000fffe0ff */
[----:B------:R-:W-:Y:S01]  /*0350*/  VIADD R10, R10, 0xffffffff ;  /* 0xffffffff0a0a7836 */ /* 0x000fe20000000000 */
[----:B------:R-:W-:Y:S01]  /*0360*/  UISETP.NE.AND UP0, UPT, UR13, URZ, UPT ;  /* 0x000000ff0d00728c */ /* 0x000fe2000bf05270 */
[----:B------:R-:W-:Y:S01]  /*0370*/  IMAD.IADD R0, R7, 0x1, R6 ;  /* 0x0000000107007824 */ /* 0x000fe200078e0206 */
[----:B------:R-:W-:Y:S01]  /*0380*/  ISETP.NE.AND P3, PT, RZ, UR12, P3 ;  /* 0x0000000cff007c0c */ /* 0x000fe20009f65270 */
[----:B------:R-:W3:Y:S01]  /*0390*/  LDG.E R7, desc[UR10][R4.64] ;  /* 0x0000000a04077981 */ /* 0x000ee2000c1e1900 */
[----:B------:R-:W-:Y:S01]  /*03a0*/  USEL UR4, UR4, URZ, UP0 ;  /* 0x000000ff04047287 */ /* 0x000fe20008000000 */
[----:B------:R-:W-:-:S04]  /*03b0*/  VIADD R8, R0, 0x1 ;  /* 0x0000000100087836 */ /* 0x000fc80000000000 */
[----:B------:R-:W-:Y:S02]  /*03c0*/  @!P0 IMAD.MOV R8, RZ, RZ, R0 ;  /* 0x000000ffff088224 */ /* 0x000fe400078e0200 */
[----:B0-----:R-:W-:-:S05]  /*03d0*/  VIADD R11, R11, 0xffffffff ;  /* 0xffffffff0b0b7836 */ /* 0x001fca0000000000 */
[----:B------:R-:W-:Y:S01]  /*03e0*/  ISETP.NE.AND P1, PT, R11, UR13, PT ;  /* 0x0000000d0b007c0c */ /* 0x000fe2000bf25270 */
[----:B------:R-:W-:-:S03]  /*03f0*/  VIADD R0, R8, UR4 ;  /* 0x0000000408007c36 */ /* 0x000fc60008000000 */
[CC--:B------:R-:W-:Y:S02]  /*0400*/  ISETP.EQ.AND P1, PT, R3.reuse, R10.reuse, P1 ;  /* 0x0000000a0300720c */ /* 0x0c0fe40000f22270 */
[----:B------:R-:W-:Y:S02]  /*0410*/  LEA R0, R0, UR14, 0x2 ;  /* 0x0000000e00007c11 */ /* 0x000fe4000f8e10ff */
[C---:B------:R-:W-:Y:S02]  /*0420*/  ISETP.NE.AND P0, PT, R3.reuse, RZ, PT ;  /* 0x000000ff0300720c */ /* 0x040fe40003f05270 */
[----:B------:R-:W-:Y:S02]  /*0430*/  ISETP.NE.AND P6, PT, R3, R10, PT ;  /* 0x0000000a0300720c */ /* 0x000fe40003fc5270 */
[----:B------:R-:W-:Y:S02]  /*0440*/  ISETP.NE.AND P4, PT, R6, RZ, PT ;  /* 0x000000ff0600720c */ /* 0x000fe40003f85270 */
[----:B------:R-:W-:-:S02]  /*0450*/  ISETP.NE.AND P0, PT, RZ, UR13, !P0 ;  /* 0x0000000dff007c0c */ /* 0x000fc4000c705270 */
[C---:B------:R-:W-:Y:S01]  /*0460*/  ISETP.EQ.AND P3, PT, R6.reuse, RZ, P3 ;  /* 0x000000ff0600720c */ /* 0x040fe20001f62270 */
[----:B------:R-:W4:Y:S01]  /*0470*/  @P1 LDG.E R13, desc[UR10][R4.64+0xc8] ;  /* 0x0000c80a040d1981 */ /* 0x000f22000c1e1900 */
[----:B------:R-:W-:Y:S02]  /*0480*/  ISETP.NE.OR P6, PT, R6, UR5, P6 ;  /* 0x0000000506007c0c */ /* 0x000fe4000b7c5670 */
[----:B------:R-:W-:Y:S02]  /*0490*/  ISETP.EQ.OR P4, PT, RZ, UR12, P4 ;  /* 0x0000000cff007c0c */ /* 0x000fe4000a782670 */
[----:B------:R-:W-:Y:S02]  /*04a0*/  ISETP.EQ.OR P2, PT, RZ, UR12, !P1 ;  /* 0x0000000cff007c0c */ /* 0x000fe4000cf42670 */
[----:B------:R-:W-:Y:S02]  /*04b0*/  PLOP3.LUT P3, PT, P0, P3, PT, 0x80, 0x8 ;  /* 0x000000000008781c */ /* 0x000fe40000767070 */
[----:B------:R-:W-:-:S02]  /*04c0*/  ISETP.EQ.OR P6, PT, R11, UR13, P6 ;  /* 0x0000000d0b007c0c */ /* 0x000fc4000b7c2670 */
[----:B------:R-:W-:-:S09]  /*04d0*/  ISETP.NE.OR P2, PT, R6, RZ, P2 ;  /* 0x000000ff0600720c */ /* 0x000fd20001745670 */
[----:B------:R-:W5:Y:S04]  /*04e0*/  @P3 LDG.E R11, desc[UR10][R4.64+-0xcc] ;  /* 0xffff340a040b3981 */ /* 0x000f68000c1e1900 */
[----:B------:R-:W5:Y:S04]  /*04f0*/  @!P6 LDG.E R15, desc[UR10][R4.64+0xcc] ;  /* 0x0000cc0a040fe981 */ /* 0x000f68000c1e1900 */
[----:B------:R-:W5:Y:S04]  /*0500*/  @!P2 LDG.E R19, desc[UR10][R4.64+0xc4] ;  /* 0x0000c40a0413a981 */ /* 0x000f68000c1e1900 */
[----:B--2---:R0:W-:Y:S01]  /*0510*/  @P5 STS [R0+0x4], R9 ;  /* 0x0000040900005388 */ /* 0x0041e20000000800 */
[----:B------:R-:W-:-:S04]  /*0520*/  ISETP.EQ.OR P5, PT, RZ, UR13, !P5 ;  /* 0x0000000dff007c0c */ /* 0x000fc8000efa2670 */
[----:B------:R-:W-:Y:S02]  /*0530*/  ISETP.NE.OR P5, PT, R3, RZ, P5 ;  /* 0x000000ff0300720c */ /* 0x000fe40002fa5670 */
[----:B------:R-:W2:Y:S04]  /*0540*/  @P0 LDG.E R3, desc[UR10][R4.64+-0xc8] ;  /* 0xffff380a04030981 */ /* 0x000ea8000c1e1900 */
[----:B0-----:R-:W5:Y:S07]  /*0550*/  @!P4 LDG.E R9, desc[UR10][R4.64+-0x4] ;  /* 0xfffffc0a0409c981 */ /* 0x001f6e000c1e1900 */
[----:B------:R-:W5:Y:S01]  /*0560*/  @!P5 LDG.E R17, desc[UR10][R4.64+-0xc4] ;  /* 0xffff3c0a0411d981 */ /* 0x000f62000c1e1900 */
[----:B------:R-:W-:Y:S01]  /*0570*/  IMAD.MOV.U32 R21, RZ, RZ, -0x3d70a3d7 ;  /* 0xc28f5c29ff157424 */ /* 0x000fe200078e00ff */
[----:B------:R-:W-:-:S03]  /*0580*/  USHF.L.U32 UR4, UR6, 0x2, URZ ;  /* 0x0000000206047899 */ /* 0x000fc600080006ff */
[----:B------:R-:W-:Y:S01]  /*0590*/  IMAD R6, R2, R21, 0x51eb850 ;  /* 0x051eb85002067424 */ /* 0x000fe200078e0215 */
[----:B---3--:R0:W-:Y:S04]  /*05a0*/  STS [R0], R7 ;  /* 0x0000000700007388 */ /* 0x0081e80000000800 */
[----:B------:R-:W-:Y:S01]  /*05b0*/  SHF.L.W.U32.HI R8, R6, 0x1f, R6 ;  /* 0x0000001f06087819 */ /* 0x000fe20000010e06 */
[----:B------:R-:W-:Y:S02]  /*05c0*/  ULOP3.LUT UR5, UR4, 0xfffffffc, URZ, 0x3c, !UPT ;  /* 0xfffffffc04057892 */ /* 0x000fe4000f8e3cff */
[----:B----4-:R0:W-:Y:S01]  /*05d0*/  @P1 STS [R0+UR4+0x4], R13 ;  /* 0x0000040d00001988 */ /* 0x0101e20008000804 */
[----:B------:R-:W-:-:S04]  /*05e0*/  ISETP.GE.U32.AND P1, PT, R8, 0x51eb851, PT ;  /* 0x051eb8510800780c */ /* 0x000fc80003f26070 */
[----:B------:R-:W-:-:S13]  /*05f0*/  ISETP.LT.OR P1, PT, R2, 0x32, !P1 ;  /* 0x000000320200780c */ /* 0x000fda0004f21670 */
[----:B------:R-:W-:-:S05]  /*0600*/  @!P1 VIADD R6, R6, 0xbd70a3d9 ;  /* 0xbd70a3d906069836 */ /* 0x000fca0000000000 */
[----:B------:R-:W-:-:S04]  /*0610*/  @!P1 SHF.L.W.U32.HI R6, R6, 0x1f, R6 ;  /* 0x0000001f06069819 */ /* 0x000fc80000010e06 */
[----:B------:R-:W-:-:S04]  /*0620*/  ISETP.LT.U32.OR P1, PT, R6, 0x51eb852, P1 ;  /* 0x051eb8520600780c */ /* 0x000fc80000f21470 */
[----:B------:R-:W-:Y:S01]  /*0630*/  ISETP.LT.AND P1, PT, R2, 0x992, !P1 ;  /* 0x000009920200780c */ /* 0x000fe20004f21270 */
[----:B------:R-:W-:Y:S01]  /*0640*/  BSSY.RECONVERGENT B0, `(.L_x_2) ;  /* 0x000002f000007945 */ /* 0x000fe20003800200 */
[----:B--2---:R0:W-:Y:S04]  /*0650*/  @P0 STS [R0+UR5], R3 ;  /* 0x0000000300000988 */ /* 0x0041e80008000805 */
[----:B-----5:R0:W-:Y:S04]  /*0660*/  @!P4 STS [R0+-0x4], R9 ;  /* 0xfffffc090000c388 */ /* 0x0201e80000000800 */
[----:B------:R0:W-:Y:S04]  /*0670*/  @P3 STS [R0+UR5+-0x4], R11 ;  /* 0xfffffc0b00003988 */ /* 0x0001e80008000805 */
[----:B------:R0:W-:Y:S04]  /*0680*/  @!P6 STS [R0+UR4+0x8], R15 ;  /* 0x0000080f0000e988 */ /* 0x0001e80008000804 */
[----:B------:R0:W-:Y:S04]  /*0690*/  @!P5 STS [R0+UR5+0x4], R17 ;  /* 0x000004110000d988 */ /* 0x0001e80008000805 */
[----:B------:R0:W-:Y:S01]  /*06a0*/  @!P2 STS [R0+UR4], R19 ;  /* 0x000000130000a988 */ /* 0x0001e20008000804 */
[----:B------:R-:W-:Y:S06]  /*06b0*/  BAR.SYNC.DEFER_BLOCKING 0x0 ;  /* 0x0000000000007b1d */ /* 0x000fec0000010000 */
[----:B------:R0:W1:Y:S01]  /*06c0*/  @!P1 LDS R7, [R0] ;  /* 0x0000000000079984 */ /* 0x0000620000000800 */
[----:B------:R-:W-:Y:S05]  /*06d0*/  @!P1 BRA `(.L_x_3) ;  /* 0x0000000000949947 */ /* 0x000fea0003800000 */
[----:B0-----:R-:W-:Y:S01]  /*06e0*/  LDS.128 R12, [UR14+0x1100] ;  /* 0x0011000eff0c7984 */ /* 0x001fe20008000c00 */
[----:B------:R-:W-:Y:S03]  /*06f0*/  BSSY.RECONVERGENT B1, `(.L_x_4) ;  /* 0x0000022000017945 */ /* 0x000fe60003800200 */
[----:B------:R-:W0:Y:S04]  /*0700*/  LDS R18, [R0+UR5+-0x4] ;  /* 0xfffffc0500127984 */ /* 0x000e280008000800 */
[----:B------:R-:W2:Y:S04]  /*0710*/  LDS R3, [R0+UR5] ;  /* 0x0000000500037984 */ /* 0x000ea80008000800 */
[----:B------:R-:W3:Y:S04]  /*0720*/  LDS R19, [R0+UR5+0x4] ;  /* 0x0000040500137984 */ /* 0x000ee80008000800 */
[----:B------:R-:W-:Y:S04]  /*0730*/  LDS R20, [R0+-0x4] ;  /* 0xfffffc0000147984 */ /* 0x000fe80000000800 */
[----:B------:R-:W4:Y:S04]  /*0740*/  LDS.128 R8, [UR14+0x1110] ;  /* 0x0011100eff087984 */ /* 0x000f280008000c00 */
[----:B------:R-:W5:Y:S04]  /*0750*/  LDS R23, [R0] ;  /* 0x0000000000177984 */ /* 0x000f680000000800 */
[----:B------:R-:W5:Y:S04]  /*0760*/  LDS R21, [R0+0x4] ;  /* 0x0000040000157984 */ /* 0x000f680000000800 */
[----:B-1----:R-:W1:Y:S04]  /*0770*/  LDS.128 R4, [UR14+0x1120] ;  /* 0x0011200eff047984 */ /* 0x002e680008000c00 */
[----:B------:R-:W1:Y:S04]  /*0780*/  LDS R22, [R0+UR4] ;  /* 0x0000000400167984 */ /* 0x000e680008000800 */
[----:B------:R-:W1:Y:S04]  /*0790*/  LDS R17, [R0+UR4+0x4] ;  /* 0x0000040400117984 */ /* 0x000e680008000800 */
[----:B------:R-:W1:Y:S01]  /*07a0*/  LDS R16, [R0+UR4+0x8] ;  /* 0x0000080400107984 */ /* 0x000e620008000800 */
[----:B0-----:R-:W-:-:S04]  /*07b0*/  IMAD R13, R18, R13, RZ ;  /* 0x0000000d120d7224 */ /* 0x001fc800078e02ff */
[----:B--2---:R-:W-:-:S04]  /*07c0*/  IMAD R14, R3, R14, R13 ;  /* 0x0000000e030e7224 */ /* 0x004fc800078e020d */
[----:B---3--:R-:W-:-:S04]  /*07d0*/  IMAD R15, R19, R15, R14 ;  /* 0x0000000f130f7224 */ /* 0x008fc800078e020e */
[----:B----4-:R-:W-:-:S04]  /*07e0*/  IMAD R8, R20, R8, R15 ;  /* 0x0000000814087224 */ /* 0x010fc800078e020f */
[----:B-----5:R-:W-:-:S04]  /*07f0*/  IMAD R9, R23, R9, R8 ;  /* 0x0000000917097224 */ /* 0x020fc800078e0208 */
[----:B------:R-:W-:Y:S01]  /*0800*/  IMAD R10, R21, R10, R9 ;  /* 0x0000000a150a7224 */ /* 0x000fe200078e0209 */
[----:B-1----:R-:W-:-:S03]  /*0810*/  I2FP.F32.S32 R3, R6 ;  /* 0x0000000600037245 */ /* 0x002fc60000201400 */
[----:B------:R-:W-:Y:S01]  /*0820*/  IMAD R10, R22, R11, R10 ;  /* 0x0000000b160a7224 */ /* 0x000fe200078e020a */
[----:B------:R-:W0:Y:S03]  /*0830*/  MUFU.RCP R6, R3 ;  /* 0x0000000300067308 */ /* 0x000e260000001000 */
[----:B------:R-:W-:-:S04]  /*0840*/  IMAD R4, R17, R4, R10 ;  /* 0x0000000411047224 */ /* 0x000fc800078e020a */
[----:B------:R-:W-:-:S05]  /*0850*/  IMAD R0, R16, R5, R4 ;  /* 0x0000000510007224 */ /* 0x000fca00078e0204 */
[----:B------:R-:W-:-:S04]  /*0860*/  I2FP.F32.S32 R0, R0 ;  /* 0x0000000000007245 */ /* 0x000fc80000201400 */
[----:B------:R-:W1:Y:S01]  /*0870*/  FCHK P0, R0, R3 ;  /* 0x0000000300007302 */ /* 0x000e620000000000 */
[----:B0-----:R-:W-:-:S04]  /*0880*/  FFMA R5, -R3, R6, 1 ;  /* 0x3f80000003057423 */ /* 0x001fc80000000106 */
[----:B------:R-:W-:-:S04]  /*0890*/  FFMA R5, R6, R5, R6 ;  /* 0x0000000506057223 */ /* 0x000fc80000000006 */
[----:B------:R-:W-:-:S04]  /*08a0*/  FFMA R4, R0, R5, RZ ;  /* 0x0000000500047223 */ /* 0x000fc800000000ff */
[----:B------:R-:W-:-:S04]  /*08b0*/  FFMA R6, -R3, R4, R0 ;  /* 0x0000000403067223 */ /* 0x000fc80000000100 */
[----:B------:R-:W-:Y:S01]  /*08c0*/  FFMA R4, R5, R6, R4 ;  /* 0x0000000605047223 */ /* 0x000fe20000000004 */
[----:B-1----:R-:W-:Y:S06]  /*08d0*/  @!P0 BRA `(.L_x_5) ;  /* 0x00000000000c8947 */ /* 0x002fec0003800000 */
[----:B------:R-:W-:-:S07]  /*08e0*/  MOV R4, 0x900 ;  /* 0x0000090000047802 */ /* 0x000fce0000000f00 */
[----:B------:R-:W-:Y:S05]  /*08f0*/  CALL.REL.NOINC `($__internal_0_$__cuda_sm3x_div_rn_noftz_f32_slowpath) ;  /* 0x0000000000207944 */ /* 0x000fea0003c00000 */
[----:B------:R-:W-:-:S07]  /*0900*/  IMAD.MOV.U32 R4, RZ, RZ, R0 ;  /* 0x000000ffff047224 */ /* 0x000fce00078e0000 */
.L_x_5:
[----:B------:R-:W-:Y:S05]  /*0910*/  BSYNC.RECONVERGENT B1 ;  /* 0x0000000000017941 */ /* 0x000fea0003800200 */
.L_x_4:
[----:B------:R2:W3:Y:S02]  /*0920*/  F2I.TRUNC.NTZ R7, R4 ;  /* 0x0000000400077305 */ /* 0x0004e4000020f100 */
.L_x_3:
[----:B------:R-:W-:Y:S05]  /*0930*/  BSYNC.RECONVERGENT B0 ;  /* 0x0000000000007941 */ /* 0x000fea0003800200 */
.L_x_2:
[----:B--2---:R-:W0:Y:S02]  /*0940*/  LDC.64 R4, c[0x0][0x390] ;  /* 0x0000e400ff047b82 */ /* 0x004e240000000a00 */
[----:B0-----:R-:W-:-:S05]  /*0950*/  IMAD.WIDE R2, R2, 0x4, R4 ;  /* 0x0000000402027825 */ /* 0x001fca00078e0204 */
[----:B-1-3--:R-:W-:Y:S01]  /*0960*/  STG.E desc[UR10][R2.64], R7 ;  /* 0x0000000702007986 */ /* 0x00afe2000c10190a */
[----:B------:R-:W-:Y:S05]  /*0970*/  EXIT ;  /* 0x000000000000794d */ /* 0x000fea0003800000 */
        .weak           $__internal_0_$__cuda_sm3x_div_rn_noftz_f32_slowpath
        .type           $__internal_0_$__cuda_sm3x_div_rn_noftz_f32_slowpath,@function
        .size           $__internal_0_$__cuda_sm3x_div_rn_noftz_f32_slowpath,(.L_x_18 - $__internal_0_$__cuda_sm3x_div_rn_noftz_f32_slowpath)
$__internal_0_$__cuda_sm3x_div_rn_noftz_f32_slowpath:
[--C-:B------:R-:W-:Y:S01]  /*0980*/  SHF.R.U32.HI R6, RZ, 0x17, R3.reuse ;  /* 0x00000017ff067819 */ /* 0x100fe20000011603 */
[----:B------:R-:W-:Y:S01]  /*0990*/  BSSY.RECONVERGENT B2, `(.L_x_6) ;  /* 0x0000064000027945 */ /* 0x000fe20003800200 */
[--C-:B------:R-:W-:Y:S01]  /*09a0*/  SHF.R.U32.HI R5, RZ, 0x17, R0.reuse ;  /* 0x00000017ff057819 */ /* 0x100fe20000011600 */
[----:B------:R-:W-:Y:S01]  /*09b0*/  IMAD.MOV.U32 R8, RZ, RZ, R3 ;  /* 0x000000ffff087224 */ /* 0x000fe200078e0003 */
[----:B------:R-:W-:Y:S02]  /*09c0*/  LOP3.LUT R6, R6, 0xff, RZ, 0xc0, !PT ;  /* 0x000000ff06067812 */ /* 0x000fe400078ec0ff */
[----:B------:R-:W-:Y:S01]  /*09d0*/  LOP3.LUT R10, R5, 0xff, RZ, 0xc0, !PT ;  /* 0x000000ff050a7812 */ /* 0x000fe200078ec0ff */
[----:B------:R-:W-:Y:S02]  /*09e0*/  IMAD.MOV.U32 R5, RZ, RZ, R0 ;  /* 0x000000ffff057224 */ /* 0x000fe400078e0000 */
[----:B------:R-:W-:Y:S02]  /*09f0*/  VIADD R9, R6, 0xffffffff ;  /* 0xffffffff06097836 */ /* 0x000fe40000000000 */
[----:B------:R-:W-:-:S03]  /*0a00*/  VIADD R11, R10, 0xffffffff ;  /* 0xffffffff0a0b7836 */ /* 0x000fc60000000000 */
[----:B------:R-:W-:-:S04]  /*0a10*/  ISETP.GT.U32.AND P0, PT, R9, 0xfd, PT ;  /* 0x000000fd0900780c */ /* 0x000fc80003f04070 */
[----:B------:R-:W-:-:S13]  /*0a20*/  ISETP.GT.U32.OR P0, PT, R11, 0xfd, P0 ;  /* 0x000000fd0b00780c */ /* 0x000fda0000704470 */
[----:B------:R-:W-:Y:S01]  /*0a30*/  @!P0 IMAD.MOV.U32 R7, RZ, RZ, RZ ;  /* 0x000000ffff078224 */ /* 0x000fe200078e00ff */
[----:B------:R-:W-:Y:S06]  /*0a40*/  @!P0 BRA `(.L_x_7) ;  /* 0x00000000005c8947 */ /* 0x000fec0003800000 */
[----:B------:R-:W-:Y:S02]  /*0a50*/  FSETP.GTU.FTZ.AND P0, PT, |R0|, +INF , PT ;  /* 0x7f8000000000780b */ /* 0x000fe40003f1c200 */
[----:B------:R-:W-:-:S04]  /*0a60*/  FSETP.GTU.FTZ.AND P1, PT, |R3|, +INF , PT ;  /* 0x7f8000000300780b */ /* 0x000fc80003f3c200 */
[----:B------:R-:W-:-:S13]  /*0a70*/  PLOP3.LUT P0, PT, P0, P1, PT, 0xf8, 0x8f ;  /* 0x00000000008f781c */ /* 0x000fda0000703f70 */
[----:B------:R-:W-:Y:S05]  /*0a80*/  @P0 BRA `(.L_x_8) ;  /* 0x00000004004c0947 */ /* 0x000fea0003800000 */
[----:B------:R-:W-:-:S13]  /*0a90*/  LOP3.LUT P0, RZ, R8, 0x7fffffff, R5, 0xc8, !PT ;  /* 0x7fffffff08ff7812 */ /* 0x000fda000780c805 */
[----:B------:R-:W-:Y:S05]  /*0aa0*/  @!P0 BRA `(.L_x_9) ;  /* 0x00000004003c8947 */ /* 0x000fea0003800000 */
[C---:B------:R-:W-:Y:S02]  /*0ab0*/  FSETP.NEU.FTZ.AND P1, PT, |R0|.reuse, +INF , PT ;  /* 0x7f8000000000780b */ /* 0x040fe40003f3d200 */
[----:B------:R-:W-:Y:S02]  /*0ac0*/  FSETP.NEU.FTZ.AND P0, PT, |R3|, +INF , PT ;  /* 0x7f8000000300780b */ /* 0x000fe40003f1d200 */
[----:B------:R-:W-:-:S11]  /*0ad0*/  FSETP.NEU.FTZ.AND P2, PT, |R0|, +INF , PT ;  /* 0x7f8000000000780b */ /* 0x000fd60003f5d200 */
[----:B------:R-:W-:Y:S05]  /*0ae0*/  @!P0 BRA !P1, `(.L_x_9) ;  /* 0x00000004002c8947 */ /* 0x000fea0004800000 */
[----:B------:R-:W-:-:S04]  /*0af0*/  LOP3.LUT P1, RZ, R5, 0x7fffffff, RZ, 0xc0, !PT ;  /* 0x7fffffff05ff7812 */ /* 0x000fc8000782c0ff */
[----:B------:R-:W-:-:S13]  /*0b00*/  PLOP3.LUT P0, PT, P0, P1, PT, 0x2f, 0xf2 ;  /* 0x0000000000f2781c */ /* 0x000fda0000702577 */
[----:B------:R-:W-:Y:S05]  /*0b10*/  @P0 BRA `(.L_x_10) ;  /* 0x0000000400180947 */ /* 0x000fea0003800000 */
[----:B------:R-:W-:-:S04]  /*0b20*/  LOP3.LUT P0, RZ, R8, 0x7fffffff, RZ, 0xc0, !PT ;  /* 0x7fffffff08ff7812 */ /* 0x000fc8000780c0ff */
[----:B------:R-:W-:-:S13]  /*0b30*/  PLOP3.LUT P0, PT, P2, P0, PT, 0x2f, 0xf2 ;  /* 0x0000000000f2781c */ /* 0x000fda0001700577 */
[----:B------:R-:W-:Y:S05]  /*0b40*/  @P0 BRA `(.L_x_11) ;  /* 0x0000000400000947 */ /* 0x000fea0003800000 */
[----:B------:R-:W-:Y:S02]  /*0b50*/  ISETP.GE.AND P0, PT, R11, RZ, PT ;  /* 0x000000ff0b00720c */ /* 0x000fe40003f06270 */
[----:B------:R-:W-:-:S11]  /*0b60*/  ISETP.GE.AND P1, PT, R9, RZ, PT ;  /* 0x000000ff0900720c */ /* 0x000fd60003f26270 */
[----:B------:R-:W-:Y:S02]  /*0b70*/  @P0 IMAD.MOV.U32 R7, RZ, RZ, RZ ;  /* 0x000000ffff070224 */ /* 0x000fe400078e00ff */
[----:B------:R-:W-:Y:S01]  /*0b80*/  @!P0 FFMA R5, R0, 1.84467440737095516160e+19, RZ ;  /* 0x5f80000000058823 */ /* 0x000fe200000000ff */
[----:B------:R-:W-:Y:S02]  /*0b90*/  @!P0 IMAD.MOV.U32 R7, RZ, RZ, -0x40 ;  /* 0xffffffc0ff078424 */ /* 0x000fe400078e00ff */
[----:B------:R-:W-:Y:S02]  /*0ba0*/  @!P1 FFMA R8, R3, 1.84467440737095516160e+19, RZ ;  /* 0x5f80000003089823 */ /* 0x000fe400000000ff */
[----:B------:R-:W-:-:S07]  /*0bb0*/  @!P1 VIADD R7, R7, 0x40 ;  /* 0x0000004007079836 */ /* 0x000fce0000000000 */
.L_x_7:
[----:B------:R-:W-:Y:S01]  /*0bc0*/  LEA R3, R6, 0xc0800000, 0x17 ;  /* 0xc080000006037811 */ /* 0x000fe200078eb8ff */
[----:B------:R-:W-:Y:S04]  /*0bd0*/  BSSY.RECONVERGENT B3, `(.L_x_12) ;  /* 0x0000036000037945 */ /* 0x000fe80003800200 */
[----:B------:R-:W-:Y:S02]  /*0be0*/  IMAD.IADD R8, R8, 0x1, -R3 ;  /* 0x0000000108087824 */ /* 0x000fe400078e0a03 */
[----:B------:R-:W-:Y:S02]  /*0bf0*/  VIADD R3, R10, 0xffffff81 ;  /* 0xffffff810a037836 */ /* 0x000fe40000000000 */
[----:B------:R-:W0:Y:S01]  /*0c00*/  MUFU.RCP R9, R8 ;  /* 0x0000000800097308 */ /* 0x000e220000001000 */
[----:B------:R-:W-:Y:S01]  /*0c10*/  FADD.FTZ R11, -R8, -RZ ;  /* 0x800000ff080b7221 */ /* 0x000fe20000010100 */
[C---:B------:R-:W-:Y:S01]  /*0c20*/  IMAD R0, R3.reuse, -0x800000, R5 ;  /* 0xff80000003007824 */ /* 0x040fe200078e0205 */
[----:B------:R-:W-:-:S05]  /*0c30*/  IADD3 R6, PT, PT, R3, 0x7f, -R6 ;  /* 0x0000007f03067810 */ /* 0x000fca0007ffe806 */
[----:B------:R-:W-:Y:S02]  /*0c40*/  IMAD.IADD R6, R6, 0x1, R7 ;  /* 0x0000000106067824 */ /* 0x000fe400078e0207 */
[----:B0-----:R-:W-:-:S04]  /*0c50*/  FFMA R10, R9, R11, 1 ;  /* 0x3f800000090a7423 */ /* 0x001fc8000000000b */
[----:B------:R-:W-:-:S04]  /*0c60*/  FFMA R12, R9, R10, R9 ;  /* 0x0000000a090c7223 */ /* 0x000fc80000000009 */
[----:B------:R-:W-:-:S04]  /*0c70*/  FFMA R5, R0, R12, RZ ;  /* 0x0000000c00057223 */ /* 0x000fc800000000ff */
[----:B------:R-:W-:-:S04]  /*0c80*/  FFMA R10, R11, R5, R0 ;  /* 0x000000050b0a7223 */ /* 0x000fc80000000000 */
[----:B------:R-:W-:-:S04]  /*0c90*/  FFMA R9, R12, R10, R5 ;  /* 0x0000000a0c097223 */ /* 0x000fc80000000005 */
[----:B------:R-:W-:-:S04]  /*0ca0*/  FFMA R10, R11, R9, R0 ;  /* 0x000000090b0a7223 */ /* 0x000fc80000000000 */
[----:B------:R-:W-:-:S05]  /*0cb0*/  FFMA R0, R12, R10, R9 ;  /* 0x0000000a0c007223 */ /* 0x000fca0000000009 */
[----:B------:R-:W-:-:S04]  /*0cc0*/  SHF.R.U32.HI R3, RZ, 0x17, R0 ;  /* 0x00000017ff037819 */ /* 0x000fc80000011600 */
[----:B------:R-:W-:-:S05]  /*0cd0*/  LOP3.LUT R3, R3, 0xff, RZ, 0xc0, !PT ;  /* 0x000000ff03037812 */ /* 0x000fca00078ec0ff */
[----:B------:R-:W-:-:S04]  /*0ce0*/  IMAD.IADD R7, R3, 0x1, R6 ;  /* 0x0000000103077824 */ /* 0x000fc800078e0206 */
[----:B------:R-:W-:-:S05]  /*0cf0*/  VIADD R3, R7, 0xffffffff ;  /* 0xffffffff07037836 */ /* 0x000fca0000000000 */
[----:B------:R-:W-:-:S13]  /*0d00*/  ISETP.GE.U32.AND P0, PT, R3, 0xfe, PT ;  /* 0x000000fe0300780c */ /* 0x000fda0003f06070 */
[----:B------:R-:W-:Y:S05]  /*0d10*/  @!P0 BRA `(.L_x_13) ;  /* 0x0000000000808947 */ /* 0x000fea0003800000 */
[----:B------:R-:W-:-:S13]  /*0d20*/  ISETP.GT.AND P0, PT, R7, 0xfe, PT ;  /* 0x000000fe0700780c */ /* 0x000fda0003f04270 */
[----:B------:R-:W-:Y:S05]  /*0d30*/  @P0 BRA `(.L_x_14) ;  /* 0x00000000006c0947 */ /* 0x000fea0003800000 */
[----:B------:R-:W-:-:S13]  /*0d40*/  ISETP.GE.AND P0, PT, R7, 0x1, PT ;  /* 0x000000010700780c */ /* 0x000fda0003f06270 */
[----:B------:R-:W-:Y:S05]  /*0d50*/  @P0 BRA `(.L_x_15) ;  /* 0x0000000000740947 */ /* 0x000fea0003800000 */
[----:B------:R-:W-:Y:S02]  /*0d60*/  ISETP.GE.AND P0, PT, R7, -0x18, PT ;  /* 0xffffffe80700780c */ /* 0x000fe40003f06270 */
[----:B------:R-:W-:-:S11]  /*0d70*/  LOP3.LUT R0, R0, 0x80000000, RZ, 0xc0, !PT ;  /* 0x8000000000007812 */ /* 0x000fd600078ec0ff */
[----:B------:R-:W-:Y:S05]  /*0d80*/  @!P0 BRA `(.L_x_15) ;  /* 0x0000000000688947 */ /* 0x000fea0003800000 */
[CCC-:B------:R-:W-:Y:S01]  /*0d90*/  FFMA.RZ R3, R12.reuse, R10.reuse, R9.reuse ;  /* 0x0000000a0c037223 */ /* 0x1c0fe2000000c009 */
[C---:B------:R-:W-:Y:S02]  /*0da0*/  VIADD R8, R7.reuse, 0x20 ;  /* 0x0000002007087836 */ /* 0x040fe40000000000 */
[CCC-:B------:R-:W-:Y:S01]  /*0db0*/  FFMA.RM R6, R12.reuse, R10.reuse, R9.reuse ;  /* 0x0000000a0c067223 */ /* 0x1c0fe20000004009 */
[----:B------:R-:W-:Y:S02]  /*0dc0*/  ISETP.NE.AND P2, PT, R7, RZ, PT ;  /* 0x000000ff0700720c */ /* 0x000fe40003f45270 */
[----:B------:R-:W-:Y:S01]  /*0dd0*/  LOP3.LUT R5, R3, 0x7fffff, RZ, 0xc0, !PT ;  /* 0x007fffff03057812 */ /* 0x000fe200078ec0ff */
[----:B------:R-:W-:Y:S01]  /*0de0*/  FFMA.RP R3, R12, R10, R9 ;  /* 0x0000000a0c037223 */ /* 0x000fe20000008009 */
[----:B------:R-:W-:Y:S01]  /*0df0*/  ISETP.NE.AND P1, PT, R7, RZ, PT ;  /* 0x000000ff0700720c */ /* 0x000fe20003f25270 */
[----:B------:R-:W-:Y:S01]  /*0e00*/  IMAD.MOV R7, RZ, RZ, -R7 ;  /* 0x000000ffff077224 */ /* 0x000fe200078e0a07 */
[----:B------:R-:W-:-:S02]  /*0e10*/  LOP3.LUT R5, R5, 0x800000, RZ, 0xfc, !PT ;  /* 0x0080000005057812 */ /* 0x000fc400078efcff */
[----:B------:R-:W-:Y:S02]  /*0e20*/  FSETP.NEU.FTZ.AND P0, PT, R3, R6, PT ;  /* 0x000000060300720b */ /* 0x000fe40003f1d000 */
[----:B------:R-:W-:Y:S02]  /*0e30*/  SHF.L.U32 R8, R5, R8, RZ ;  /* 0x0000000805087219 */ /* 0x000fe400000006ff */
[----:B------:R-:W-:Y:S02]  /*0e40*/  SEL R6, R7, RZ, P2 ;  /* 0x000000ff07067207 */ /* 0x000fe40001000000 */
[----:B------:R-:W-:Y:S02]  /*0e50*/  ISETP.NE.AND P1, PT, R8, RZ, P1 ;  /* 0x000000ff0800720c */ /* 0x000fe40000f25270 */
[----:B------:R-:W-:Y:S02]  /*0e60*/  SHF.R.U32.HI R6, RZ, R6, R5 ;  /* 0x00000006ff067219 */ /* 0x000fe40000011605 */
[----:B------:R-:W-:-:S02]  /*0e70*/  PLOP3.LUT P0, PT, P0, P1, PT, 0xf8, 0x8f ;  /* 0x00000000008f781c */ /* 0x000fc40000703f70 */
[----:B------:R-:W-:Y:S02]  /*0e80*/  SHF.R.U32.HI R8, RZ, 0x1, R6 ;  /* 0x00000001ff087819 */ /* 0x000fe40000011606 */
[----:B------:R-:W-:-:S04]  /*0e90*/  SEL R3, RZ, 0x1, !P0 ;  /* 0x00000001ff037807 */ /* 0x000fc80004000000 */
[----:B------:R-:W-:-:S04]  /*0ea0*/  LOP3.LUT R3, R3, 0x1, R8, 0xf8, !PT ;  /* 0x0000000103037812 */ /* 0x000fc800078ef808 */
[----:B------:R-:W-:-:S05]  /*0eb0*/  LOP3.LUT R3, R3, R6, RZ, 0xc0, !PT ;  /* 0x0000000603037212 */ /* 0x000fca00078ec0ff */
[----:B------:R-:W-:-:S05]  /*0ec0*/  IMAD.IADD R3, R8, 0x1, R3 ;  /* 0x0000000108037824 */ /* 0x000fca00078e0203 */
[----:B------:R-:W-:Y:S01]  /*0ed0*/  LOP3.LUT R0, R3, R0, RZ, 0xfc, !PT ;  /* 0x0000000003007212 */ /* 0x000fe200078efcff */
[----:B------:R-:W-:Y:S06]  /*0ee0*/  BRA `(.L_x_15) ;  /* 0x0000000000107947 */ /* 0x000fec0003800000 */
.L_x_14:
[----:B------:R-:W-:-:S04]  /*0ef0*/  LOP3.LUT R0, R0, 0x80000000, RZ, 0xc0, !PT ;  /* 0x8000000000007812 */ /* 0x000fc800078ec0ff */
[----:B------:R-:W-:Y:S01]  /*0f00*/  LOP3.LUT R0, R0, 0x7f800000, RZ, 0xfc, !PT ;  /* 0x7f80000000007812 */ /* 0x000fe200078efcff */
[----:B------:R-:W-:Y:S06]  /*0f10*/  BRA `(.L_x_15) ;  /* 0x0000000000047947 */ /* 0x000fec0003800000 */
.L_x_13:
[----:B------:R-:W-:-:S07]  /*0f20*/  IMAD R0, R6, 0x800000, R0 ;  /* 0x0080000006007824 */ /* 0x000fce00078e0200 */
.L_x_15:
[----:B------:R-:W-:Y:S05]  /*0f30*/  BSYNC.RECONVERGENT B3 ;  /* 0x0000000000037941 */ /* 0x000fea0003800200 */
.L_x_12:
[----:B------:R-:W-:Y:S05]  /*0f40*/  BRA `(.L_x_16) ;  /* 0x0000000000207947 */ /* 0x000fea0003800000 */
.L_x_11:
[----:B------:R-:W-:-:S04]  /*0f50*/  LOP3.LUT R0, R8, 0x80000000, R5, 0x48, !PT ;  /* 0x8000000008007812 */ /* 0x000fc800078e4805 */
[----:B------:R-:W-:Y:S01]  /*0f60*/  LOP3.LUT R0, R0, 0x7f800000, RZ, 0xfc, !PT ;  /* 0x7f80000000007812 */ /* 0x000fe200078efcff */
[----:B------:R-:W-:Y:S06]  /*0f70*/  BRA `(.L_x_16) ;  /* 0x0000000000147947 */ /* 0x000fec0003800000 */
.L_x_10:
[----:B------:R-:W-:Y:S01]  /*0f80*/  LOP3.LUT R0, R8, 0x80000000, R5, 0x48, !PT ;  /* 0x8000000008007812 */ /* 0x000fe200078e4805 */
[----:B------:R-:W-:Y:S06]  /*0f90*/  BRA `(.L_x_16) ;  /* 0x00000000000c7947 */ /* 0x000fec0003800000 */
.L_x_9:
[----:B------:R-:W0:Y:S01]  /*0fa0*/  MUFU.RSQ R0, -QNAN ;  /* 0xffc0000000007908 */ /* 0x000e220000001400 */
[----:B------:R-:W-:Y:S05]  /*0fb0*/  BRA `(.L_x_16) ;  /* 0x0000000000047947 */ /* 0x000fea0003800000 */
.L_x_8:
[----:B------:R-:W-:-:S07]  /*0fc0*/  FADD.FTZ R0, R0, R3 ;  /* 0x0000000300007221 */ /* 0x000fce0000010000 */
.L_x_16:
[----:B------:R-:W-:Y:S05]  /*0fd0*/  BSYNC.RECONVERGENT B2 ;  /* 0x0000000000027941 */ /* 0x000fea0003800200 */
.L_x_6:
[----:B------:R-:W-:-:S04]  /*0fe0*/  IMAD.MOV.U32 R5, RZ, RZ, 0x0 ;  /* 0x00000000ff057424 */ /* 0x000fc800078e00ff */
[----:B0-----:R-:W-:Y:S05]  /*0ff0*/  RET.REL.NODEC R4 `(_Z6kernelPiS_S_) ;  /* 0xfffffff004007950 */ /* 0x001fea0003c3ffff */
.L_x_17:
[----:B------:R-:W-:-:S00]  /*1000*/  BRA `(.L_x_17) ;  /* 0xfffffffc00fc7947 */ /* 0x000fc0000383ffff */
[----:B------:R-:W-:-:S00]  /*1010*/  NOP ;  /* 0x0000000000007918 */ /* 0x000fc00000000000 */
        /* <DEDUP_REMOVED lines=14> */
.L_x_18:


//--------------------- .nv.shared._Z6kernelPiS_S_ --------------------------
	.section	.nv.shared._Z6kernelPiS_S_,"aw",@nobits
	.sectionflags	@""
	.align	4
.nv.shared._Z6kernelPiS_S_:
	.zero		5420


//--------------------- .nv.shared.reserved.0     --------------------------
	.section	.nv.shared.reserved.0,"aw",@nobits
	.weak		__nv_reservedSMEM_offset_0_alias
	.size		__nv_reservedSMEM_offset_0_alias, 0, 64
	.other		__nv_reservedSMEM_offset_0_alias,@"STO_CUDA_RESERVED_SHARED STV_DEFAULT"
__nv_reservedSMEM_offset_0_alias:
	.zero		0
	.zero		64


//--------------------- .nv.constant0._Z6kernelPiS_S_ --------------------------
	.section	.nv.constant0._Z6kernelPiS_S_,"a",@progbits
	.sectionflags	@""
	.align	4
.nv.constant0._Z6kernelPiS_S_:
	.zero		920


//--------------------- SYMBOLS --------------------------

	.type		.nv.reservedSmem.offset0,@object
	.size		.nv.reservedSmem.offset0,0x4
	.type		.nv.reservedSmem.cap,@object
	.size		.nv.reservedSmem.cap,0x4
